	.headerflags	@"EF_CUDA_TEXMODE_UNIFIED EF_CUDA_64BIT_ADDRESS EF_CUDA_ACCELERATORS EF_CUDA_SM90 EF_CUDA_VIRTUAL_SM(EF_CUDA_SM90)"
	.elftype	@"ET_EXEC"


//--------------------- .nv.info                  --------------------------
	.section	.nv.info,"",@"SHT_CUDA_INFO"
	.align	4


	//----- nvinfo : EIATTR_REGCOUNT
	.align		4
        /*0000*/ 	.byte	0x04, 0x2f
        /*0002*/ 	.short	(.L_3 - .L_2)
	.align		4
.L_2:
        /*0004*/ 	.word	index@(triton_poi_fused__native_batch_norm_legit_no_training_add_leaky_relu_21)
        /*0008*/ 	.word	0x00000012


	//----- nvinfo : EIATTR_MIN_STACK_SIZE
	.align		4
.L_3:
        /*000c*/ 	.byte	0x04, 0x12
        /*000e*/ 	.short	(.L_5 - .L_4)
	.align		4
.L_4:
        /*0010*/ 	.word	index@(triton_poi_fused__native_batch_norm_legit_no_training_add_leaky_relu_21)
        /*0014*/ 	.word	0x00000000


	//----- nvinfo : EIATTR_FRAME_SIZE
	.align		4
.L_5:
        /*0018*/ 	.byte	0x04, 0x11
        /*001a*/ 	.short	(.L_7 - .L_6)
	.align		4
.L_6:
        /*001c*/ 	.word	index@(triton_poi_fused__native_batch_norm_legit_no_training_add_leaky_relu_21)
        /*0020*/ 	.word	0x00000000


	//----- nvinfo : EIATTR_MIN_STACK_SIZE
	.align		4
.L_7:
        /*0024*/ 	.byte	0x04, 0x12
        /*0026*/ 	.short	(.L_9 - .L_8)
	.align		4
.L_8:
        /*0028*/ 	.word	index@(triton_poi_fused__native_batch_norm_legit_no_training_add_leaky_relu_21)
        /*002c*/ 	.word	0x00000000
.L_9:


//--------------------- .nv.info.triton_poi_fused__native_batch_norm_legit_no_training_add_leaky_relu_21 --------------------------
	.section	.nv.info.triton_poi_fused__native_batch_norm_legit_no_training_add_leaky_relu_21,"",@"SHT_CUDA_INFO"
	.sectionflags	@""
	.align	4


	//----- nvinfo : EIATTR_CUDA_API_VERSION
	.align		4
        /*0000*/ 	.byte	0x04, 0x37
        /*0002*/ 	.short	(.L_11 - .L_10)
.L_10:
        /*0004*/ 	.word	0x0000007c


	//----- nvinfo : EIATTR_KPARAM_INFO
	.align		4
.L_11:
        /*0008*/ 	.byte	0x04, 0x17
        /*000a*/ 	.short	(.L_13 - .L_12)
.L_12:
        /*000c*/ 	.word	0x00000000
        /*0010*/ 	.short	0x0007
        /*0012*/ 	.short	0x0038
        /*0014*/ 	.byte	0x00, 0xf0, 0x11, 0x00


	//----- nvinfo : EIATTR_KPARAM_INFO
	.align		4
.L_13:
        /*0018*/ 	.byte	0x04, 0x17
        /*001a*/ 	.short	(.L_15 - .L_14)
.L_14:
        /*001c*/ 	.word	0x00000000
        /*0020*/ 	.short	0x0006
        /*0022*/ 	.short	0x0030
        /*0024*/ 	.byte	0x00, 0xf4, 0x21, 0x00


	//----- nvinfo : EIATTR_KPARAM_INFO
	.align		4
.L_15:
        /*0028*/ 	.byte	0x04, 0x17
        /*002a*/ 	.short	(.L_17 - .L_16)
.L_16:
        /*002c*/ 	.word	0x00000000
        /*0030*/ 	.short	0x0005
        /*0032*/ 	.short	0x0028
        /*0034*/ 	.byte	0x00, 0xf4, 0x21, 0x00


	//----- nvinfo : EIATTR_KPARAM_INFO
	.align		4
.L_17:
        /*0038*/ 	.byte	0x04, 0x17
        /*003a*/ 	.short	(.L_19 - .L_18)
.L_18:
        /*003c*/ 	.word	0x00000000
        /*0040*/ 	.short	0x0004
        /*0042*/ 	.short	0x0020
        /*0044*/ 	.byte	0x00, 0xf4, 0x21, 0x00


	//----- nvinfo : EIATTR_KPARAM_INFO
	.align		4
.L_19:
        /*0048*/ 	.byte	0x04, 0x17
        /*004a*/ 	.short	(.L_21 - .L_20)
.L_20:
        /*004c*/ 	.word	0x00000000
        /*0050*/ 	.short	0x0003
        /*0052*/ 	.short	0x0018
        /*0054*/ 	.byte	0x00, 0xf4, 0x21, 0x00


	//----- nvinfo : EIATTR_KPARAM_INFO
	.align		4
.L_21:
        /*0058*/ 	.byte	0x04, 0x17
        /*005a*/ 	.short	(.L_23 - .L_22)
.L_22:
        /*005c*/ 	.word	0x00000000
        /*0060*/ 	.short	0x0002
        /*0062*/ 	.short	0x0010
        /*0064*/ 	.byte	0x00, 0xf4, 0x21, 0x00


	//----- nvinfo : EIATTR_KPARAM_INFO
	.align		4
.L_23:
        /*0068*/ 	.byte	0x04, 0x17
        /*006a*/ 	.short	(.L_25 - .L_24)
.L_24:
        /*006c*/ 	.word	0x00000000
        /*0070*/ 	.short	0x0001
        /*0072*/ 	.short	0x0008
        /*0074*/ 	.byte	0x00, 0xf4, 0x21, 0x00


	//----- nvinfo : EIATTR_KPARAM_INFO
	.align		4
.L_25:
        /*0078*/ 	.byte	0x04, 0x17
        /*007a*/ 	.short	(.L_27 - .L_26)
.L_26:
        /*007c*/ 	.word	0x00000000
        /*0080*/ 	.short	0x0000
        /*0082*/ 	.short	0x0000
        /*0084*/ 	.byte	0x00, 0xf4, 0x21, 0x00


	//----- nvinfo : EIATTR_SPARSE_MMA_MASK
	.align		4
.L_27:
        /*0088*/ 	.byte	0x03, 0x50
        /*008a*/ 	.short	0x0000


	//----- nvinfo : EIATTR_MAXREG_COUNT
	.align		4
        /*008c*/ 	.byte	0x03, 0x1b
        /*008e*/ 	.short	0x00ff


	//----- nvinfo : EIATTR_EXIT_INSTR_OFFSETS
	.align		4
        /*0090*/ 	.byte	0x04, 0x1c
        /*0092*/ 	.short	(.L_29 - .L_28)


	//   ....[0]....
.L_28:
        /*0094*/ 	.word	0x00000420


	//----- nvinfo : EIATTR_REQNTID
	.align		4
.L_29:
        /*0098*/ 	.byte	0x04, 0x10
        /*009a*/ 	.short	(.L_31 - .L_30)
.L_30:
        /*009c*/ 	.word	0x00000080
        /*00a0*/ 	.word	0x00000001
        /*00a4*/ 	.word	0x00000001


	//----- nvinfo : EIATTR_CBANK_PARAM_SIZE
	.align		4
.L_31:
        /*00a8*/ 	.byte	0x03, 0x19
        /*00aa*/ 	.short	0x003c


	//----- nvinfo : EIATTR_PARAM_CBANK
	.align		4
        /*00ac*/ 	.byte	0x04, 0x0a
        /*00ae*/ 	.short	(.L_33 - .L_32)
	.align		4
.L_32:
        /*00b0*/ 	.word	index@(.nv.constant0.triton_poi_fused__native_batch_norm_legit_no_training_add_leaky_relu_21)
        /*00b4*/ 	.short	0x0210
        /*00b6*/ 	.short	0x003c


	//----- nvinfo : EIATTR_SW_WAR
	.align		4
.L_33:
        /*00b8*/ 	.byte	0x04, 0x36
        /*00ba*/ 	.short	(.L_35 - .L_34)
.L_34:
        /*00bc*/ 	.word	0x00000008
.L_35:


//--------------------- .nv.callgraph             --------------------------
	.section	.nv.callgraph,"",@"SHT_CUDA_CALLGRAPH"
	.align	4
	.sectionentsize	8
	.align		4
        /*0000*/ 	.word	0x00000000
	.align		4
        /*0004*/ 	.word	0xffffffff
	.align		4
        /*0008*/ 	.word	0x00000000
	.align		4
        /*000c*/ 	.word	0xfffffffe
	.align		4
        /*0010*/ 	.word	0x00000000
	.align		4
        /*0014*/ 	.word	0xfffffffd
	.align		4
        /*0018*/ 	.word	0x00000000
	.align		4
        /*001c*/ 	.word	0xfffffffc


//--------------------- .nv.constant4             --------------------------
	.section	.nv.constant4,"a",@progbits
	.align	8
	.align		8
.nv.constant4:
        /*0000*/ 	.dword	_$_str
	.align		8
        /*0008*/ 	.dword	_$_str_$_2


//--------------------- .text.triton_poi_fused__native_batch_norm_legit_no_training_add_leaky_relu_21 --------------------------
	.section	.text.triton_poi_fused__native_batch_norm_legit_no_training_add_leaky_relu_21,"ax",@progbits
	.align	128
        .global         triton_poi_fused__native_batch_norm_legit_no_training_add_leaky_relu_21
        .type           triton_poi_fused__native_batch_norm_legit_no_training_add_leaky_relu_21,@function
        .size           triton_poi_fused__native_batch_norm_legit_no_training_add_leaky_relu_21,(.L_x_1 - triton_poi_fused__native_batch_norm_legit_no_training_add_leaky_relu_21)
        .other          triton_poi_fused__native_batch_norm_legit_no_training_add_leaky_relu_21,@"STO_CUDA_ENTRY STV_DEFAULT"
triton_poi_fused__native_batch_norm_legit_no_training_add_leaky_relu_21:
.text.triton_poi_fused__native_batch_norm_legit_no_training_add_leaky_relu_21:
[----:B------:R-:W-:Y:S01]  /*0000*/  LDC R1, c[0x0][0x28] ;  /* 0x00000a00ff017b82 */ /* 0x000fe20000000800 */
[----:B------:R-:W1:Y:S07]  /*0010*/  S2R R0, SR_TID.X ;  /* 0x0000000000007919 */ /* 0x000e6e0000002100 */
[----:B------:R-:W2:Y:S01]  /*0020*/  LDC.64 R2, c[0x0][0x228] ;  /* 0x00008a00ff027b82 */ /* 0x000ea20000000a00 */
[----:B------:R-:W-:Y:S01]  /*0030*/  ULDC.64 UR4, c[0x0][0x208] ;  /* 0x0000820000047ab9 */ /* 0x000fe20000000a00 */
[----:B------:R-:W3:Y:S06]  /*0040*/  S2R R7, SR_CTAID.X ;  /* 0x0000000000077919 */ /* 0x000eec0000002500 */
[----:B------:R-:W4:Y:S08]  /*0050*/  LDC.64 R8, c[0x0][0x230] ;  /* 0x00008c00ff087b82 */ /* 0x000f300000000a00 */
[----:B------:R-:W5:Y:S08]  /*0060*/  LDC.64 R10, c[0x0][0x238] ;  /* 0x00008e00ff0a7b82 */ /* 0x000f700000000a00 */
[----:B------:R-:W4:Y:S01]  /*0070*/  LDC.64 R12, c[0x0][0x240] ;  /* 0x00009000ff0c7b82 */ /* 0x000f220000000a00 */
[----:B-1----:R-:W-:-:S02]  /*0080*/  SHF.L.U32 R0, R0, 0x1, RZ ;  /* 0x0000000100007819 */ /* 0x002fc400000006ff */
[----:B---3--:R-:W-:Y:S02]  /*0090*/  SHF.R.S32.HI R5, RZ, 0x17, R7 ;  /* 0x00000017ff057819 */ /* 0x008fe40000011407 */
[----:B------:R-:W-:Y:S02]  /*00a0*/  LOP3.LUT R0, R0, 0xfe, RZ, 0xc0, !PT ;  /* 0x000000fe00007812 */ /* 0x000fe400078ec0ff */
[----:B------:R-:W-:Y:S02]  /*00b0*/  SGXT R5, R5, 0x1 ;  /* 0x000000010505781a */ /* 0x000fe40000000200 */
[----:B------:R-:W-:Y:S02]  /*00c0*/  LEA R0, R7, R0, 0x8 ;  /* 0x0000000007007211 */ /* 0x000fe400078e40ff */
[----:B------:R-:W1:Y:S02]  /*00d0*/  LDC.64 R6, c[0x0][0x220] ;  /* 0x00008800ff067b82 */ /* 0x000e640000000a00 */
[----:B------:R-:W-:-:S04]  /*00e0*/  LEA.HI R5, R5, R0, RZ, 0x9 ;  /* 0x0000000005057211 */ /* 0x000fc800078f48ff */
[----:B------:R-:W-:-:S04]  /*00f0*/  LOP3.LUT R5, R5, 0xfffffe00, RZ, 0xc0, !PT ;  /* 0xfffffe0005057812 */ /* 0x000fc800078ec0ff */
[----:B------:R-:W-:Y:S02]  /*0100*/  IADD3 R15, R0, -R5, RZ ;  /* 0x80000005000f7210 */ /* 0x000fe40007ffe0ff */
[----:B------:R-:W3:Y:S03]  /*0110*/  LDC.64 R4, c[0x0][0x218] ;  /* 0x00008600ff047b82 */ /* 0x000ee60000000a00 */
[----:B--2---:R-:W-:-:S06]  /*0120*/  IMAD.WIDE R2, R15, 0x4, R2 ;  /* 0x000000040f027825 */ /* 0x004fcc00078e0202 */
[----:B------:R-:W2:Y:S01]  /*0130*/  LDG.E.EL.64 R2, desc[UR4][R2.64] ;  /* 0x0000000402027981 */ /* 0x000ea2000c2e1b00 */
[----:B-1----:R-:W-:-:S06]  /*0140*/  IMAD.WIDE R6, R15, 0x4, R6 ;  /* 0x000000040f067825 */ /* 0x002fcc00078e0206 */
[----:B------:R-:W2:Y:S01]  /*0150*/  LDG.E.EL.64 R6, desc[UR4][R6.64] ;  /* 0x0000000406067981 */ /* 0x000ea2000c2e1b00 */
[----:B---3--:R-:W-:-:S06]  /*0160*/  IMAD.WIDE R4, R0, 0x4, R4 ;  /* 0x0000000400047825 */ /* 0x008fcc00078e0204 */
[----:B------:R-:W3:Y:S01]  /*0170*/  LDG.E.64 R4, desc[UR4][R4.64] ;  /* 0x0000000404047981 */ /* 0x000ee2000c1e1b00 */
[----:B----4-:R-:W-:-:S04]  /*0180*/  IMAD.WIDE R8, R15, 0x4, R8 ;  /* 0x000000040f087825 */ /* 0x010fc800078e0208 */
[----:B-----5:R-:W-:Y:S02]  /*0190*/  IMAD.WIDE R10, R15, 0x4, R10 ;  /* 0x000000040f0a7825 */ /* 0x020fe400078e020a */
[----:B------:R-:W4:Y:S04]  /*01a0*/  LDG.E.EL.64 R8, desc[UR4][R8.64] ;  /* 0x0000000408087981 */ /* 0x000f28000c2e1b00 */
[----:B------:R-:W4:Y:S01]  /*01b0*/  LDG.E.EL.64 R10, desc[UR4][R10.64] ;  /* 0x000000040a0a7981 */ /* 0x000f22000c2e1b00 */
[----:B0-----:R-:W-:-:S06]  /*01c0*/  IMAD.WIDE R12, R0, 0x4, R12 ;  /* 0x00000004000c7825 */ /* 0x001fcc00078e020c */
[----:B------:R-:W5:Y:S01]  /*01d0*/  LDG.E.64 R12, desc[UR4][R12.64] ;  /* 0x000000040c0c7981 */ /* 0x000f62000c1e1b00 */
[----:B--2---:R-:W-:Y:S01]  /*01e0*/  FADD R2, R2, 9.9999997473787516356e-06 ;  /* 0x3727c5ac02027421 */ /* 0x004fe20000000000 */
[----:B------:R-:W-:-:S03]  /*01f0*/  FADD R3, R3, 9.9999997473787516356e-06 ;  /* 0x3727c5ac03037421 */ /* 0x000fc60000000000 */
[----:B------:R-:W0:Y:S08]  /*0200*/  MUFU.SQRT R14, R2 ;  /* 0x00000002000e7308 */ /* 0x000e300000002000 */
[----:B------:R-:W1:Y:S01]  /*0210*/  MUFU.SQRT R15, R3 ;  /* 0x00000003000f7308 */ /* 0x000e620000002000 */
[C---:B0-----:R-:W-:Y:S02]  /*0220*/  FSETP.GT.AND P0, PT, R14.reuse, 8.50705917302346158658e+37, PT ;  /* 0x7e8000000e00780b */ /* 0x041fe40003f04000 */
[----:B------:R-:W-:-:S02]  /*0230*/  FSETP.GEU.AND P2, PT, R14, 1.175494350822287508e-38, PT ;  /* 0x008000000e00780b */ /* 0x000fc40003f4e000 */
[C---:B-1----:R-:W-:Y:S02]  /*0240*/  FSETP.GT.AND P1, PT, R15.reuse, 8.50705917302346158658e+37, PT ;  /* 0x7e8000000f00780b */ /* 0x042fe40003f24000 */
[----:B------:R-:W-:-:S07]  /*0250*/  FSETP.GEU.AND P3, PT, R15, 1.175494350822287508e-38, PT ;  /* 0x008000000f00780b */ /* 0x000fce0003f6e000 */
[----:B------:R-:W-:Y:S01]  /*0260*/  @P0 FMUL R14, R14, 0.25 ;  /* 0x3e8000000e0e0820 */ /* 0x000fe20000400000 */
[----:B------:R-:W-:-:S03]  /*0270*/  HFMA2.MMA R2, -RZ, RZ, 1.625, 0 ;  /* 0x3e800000ff027435 */ /* 0x000fc600000001ff */
[----:B------:R-:W-:Y:S01]  /*0280*/  @!P2 FMUL R14, R14, 16777216 ;  /* 0x4b8000000e0ea820 */ /* 0x000fe20000400000 */
[----:B------:R-:W-:-:S04]  /*0290*/  @P1 FMUL R15, R15, 0.25 ;  /* 0x3e8000000f0f1820 */ /* 0x000fc80000400000 */
[----:B------:R-:W-:Y:S01]  /*02a0*/  @!P3 FMUL R15, R15, 16777216 ;  /* 0x4b8000000f0fb820 */ /* 0x000fe20000400000 */
[----:B------:R-:W0:Y:S01]  /*02b0*/  MUFU.RCP R14, R14 ;  /* 0x0000000e000e7308 */ /* 0x000e220000001000 */
[----:B------:R-:W-:-:S07]  /*02c0*/  FSEL R3, R2, 1, P0 ;  /* 0x3f80000002037808 */ /* 0x000fce0000000000 */
[----:B------:R-:W1:Y:S01]  /*02d0*/  MUFU.RCP R15, R15 ;  /* 0x0000000f000f7308 */ /* 0x000e620000001000 */
[----:B------:R-:W-:Y:S01]  /*02e0*/  FSEL R2, R2, 1, P1 ;  /* 0x3f80000002027808 */ /* 0x000fe20000800000 */
[----:B------:R-:W-:Y:S01]  /*02f0*/  @!P2 FMUL R3, R3, 16777216 ;  /* 0x4b8000000303a820 */ /* 0x000fe20000400000 */
[----:B---3--:R-:W-:-:S03]  /*0300*/  FADD R4, R4, -R6 ;  /* 0x8000000604047221 */ /* 0x008fc60000000000 */
[----:B------:R-:W-:Y:S01]  /*0310*/  @!P3 FMUL R2, R2, 16777216 ;  /* 0x4b8000000202b820 */ /* 0x000fe20000400000 */
[----:B0-----:R-:W-:Y:S01]  /*0320*/  FMUL R3, R14, R3 ;  /* 0x000000030e037220 */ /* 0x001fe20000400000 */
[----:B------:R-:W-:-:S03]  /*0330*/  FADD R5, R5, -R7 ;  /* 0x8000000705057221 */ /* 0x000fc60000000000 */
[----:B------:R-:W-:Y:S01]  /*0340*/  FMUL R7, R4, R3 ;  /* 0x0000000304077220 */ /* 0x000fe20000400000 */
[----:B-1----:R-:W-:-:S04]  /*0350*/  FMUL R2, R15, R2 ;  /* 0x000000020f027220 */ /* 0x002fc80000400000 */
[----:B------:R-:W-:Y:S02]  /*0360*/  FMUL R4, R5, R2 ;  /* 0x0000000205047220 */ /* 0x000fe40000400000 */
[----:B------:R-:W0:Y:S01]  /*0370*/  LDC.64 R2, c[0x0][0x210] ;  /* 0x00008400ff027b82 */ /* 0x000e220000000a00 */
[----:B----4-:R-:W-:Y:S01]  /*0380*/  FFMA R7, R8, R7, R10 ;  /* 0x0000000708077223 */ /* 0x010fe2000000000a */
[----:B------:R-:W-:-:S04]  /*0390*/  FFMA R4, R9, R4, R11 ;  /* 0x0000000409047223 */ /* 0x000fc8000000000b */
[----:B------:R-:W-:Y:S02]  /*03a0*/  FSETP.GT.AND P0, PT, R7, RZ, PT ;  /* 0x000000ff0700720b */ /* 0x000fe40003f04000 */
[----:B------:R-:W-:-:S11]  /*03b0*/  FSETP.GT.AND P1, PT, R4, RZ, PT ;  /* 0x000000ff0400720b */ /* 0x000fd60003f24000 */
[----:B------:R-:W-:Y:S02]  /*03c0*/  @!P0 FMUL R7, R7, 0.10000000149011611938 ;  /* 0x3dcccccd07078820 */ /* 0x000fe40000400000 */
[----:B------:R-:W-:Y:S02]  /*03d0*/  @!P1 FMUL R4, R4, 0.10000000149011611938 ;  /* 0x3dcccccd04049820 */ /* 0x000fe40000400000 */
[----:B-----5:R-:W-:Y:S01]  /*03e0*/  FADD R12, R12, R7 ;  /* 0x000000070c0c7221 */ /* 0x020fe20000000000 */
[----:B0-----:R-:W-:-:S04]  /*03f0*/  IMAD.WIDE R2, R0, 0x4, R2 ;  /* 0x0000000400027825 */ /* 0x001fc800078e0202 */
[----:B------:R-:W-:-:S05]  /*0400*/  FADD R13, R13, R4 ;  /* 0x000000040d0d7221 */ /* 0x000fca0000000000 */
[----:B------:R-:W-:Y:S01]  /*0410*/  STG.E.64 desc[UR4][R2.64], R12 ;  /* 0x0000000c02007986 */ /* 0x000fe2000c101b04 */
[----:B------:R-:W-:Y:S05]  /*0420*/  EXIT ;  /* 0x000000000000794d */ /* 0x000fea0003800000 */
.L_x_0:
[----:B------:R-:W-:-:S00]  /*0430*/  BRA `(.L_x_0) ;  /* 0xfffffffc00fc7947 */ /* 0x000fc0000383ffff */
[----:B------:R-:W-:-:S00]  /*0440*/  NOP ;  /* 0x0000000000007918 */ /* 0x000fc00000000000 */
        /* <DEDUP_REMOVED lines=11> */
.L_x_1:


//--------------------- .nv.global.init           --------------------------
	.section	.nv.global.init,"aw",@progbits
.nv.global.init:
	.type		_$_str,@object
	.size		_$_str,(_$_str_$_2 - _$_str)
_$_str:
        /*0000*/ 	.byte	0x5f, 0x5f, 0x43, 0x55, 0x44, 0x41, 0x5f, 0x46, 0x54, 0x5a, 0x00
	.type		_$_str_$_2,@object
	.size		_$_str_$_2,(.L_1 - _$_str_$_2)
_$_str_$_2:
        /*000b*/ 	.byte	0x5f, 0x5f, 0x43, 0x55, 0x44, 0x41, 0x5f, 0x50, 0x52, 0x45, 0x43, 0x5f, 0x53, 0x51, 0x52, 0x54
        /*001b*/ 	.byte	0x00
.L_1:


//--------------------- .nv.constant0.triton_poi_fused__native_batch_norm_legit_no_training_add_leaky_relu_21 --------------------------
	.section	.nv.constant0.triton_poi_fused__native_batch_norm_legit_no_training_add_leaky_relu_21,"a",@progbits
	.sectionflags	@""
	.align	4
.nv.constant0.triton_poi_fused__native_batch_norm_legit_no_training_add_leaky_relu_21:
	.zero		588
